//
// Generated by NVIDIA NVVM Compiler
//
// Compiler Build ID: CL-36424714
// Cuda compilation tools, release 13.0, V13.0.88
// Based on NVVM 20.0.0
//

.version 9.0
.target sm_100
.address_size 64

	// .globl	_Z8additionPiS_S_i

.visible .entry _Z8additionPiS_S_i(
	.param .u64 .ptr .align 1 _Z8additionPiS_S_i_param_0,
	.param .u64 .ptr .align 1 _Z8additionPiS_S_i_param_1,
	.param .u64 .ptr .align 1 _Z8additionPiS_S_i_param_2,
	.param .u32 _Z8additionPiS_S_i_param_3
)
{
	.reg .pred 	%p<2>;
	.reg .b32 	%r<9>;
	.reg .b64 	%rd<11>;

	ld.param.u64 	%rd1, [_Z8additionPiS_S_i_param_0];
	ld.param.u64 	%rd2, [_Z8additionPiS_S_i_param_1];
	ld.param.u64 	%rd3, [_Z8additionPiS_S_i_param_2];
	ld.param.u32 	%r2, [_Z8additionPiS_S_i_param_3];
	mov.u32 	%r3, %ntid.x;
	mov.u32 	%r4, %ctaid.x;
	mov.u32 	%r5, %tid.x;
	mad.lo.s32 	%r1, %r3, %r4, %r5;
	setp.ge.s32 	%p1, %r1, %r2;
	@%p1 bra 	$L__BB0_2;
	cvta.to.global.u64 	%rd4, %rd1;
	cvta.to.global.u64 	%rd5, %rd2;
	cvta.to.global.u64 	%rd6, %rd3;
	mul.wide.s32 	%rd7, %r1, 4;
	add.s64 	%rd8, %rd4, %rd7;
	ld.global.u32 	%r6, [%rd8];
	add.s64 	%rd9, %rd5, %rd7;
	ld.global.u32 	%r7, [%rd9];
	add.s32 	%r8, %r7, %r6;
	add.s64 	%rd10, %rd6, %rd7;
	st.global.u32 	[%rd10], %r8;
$L__BB0_2:
	ret;

}


// ===== COMPILED SASS (sm_100) =====

	.target	sm_100

	.elftype	@"ET_EXEC"


//--------------------- .note.nv.tkinfo           --------------------------
	.section	.note.nv.tkinfo,"",@"SHT_NOTE"
	.sectionflags	@"SHF_NOTE_NV_TKINFO"
	.tkinfo
        /*0018*/ 	.word	0x00000002
        /*0030*/ 	.string	""
        /*0030*/ 	.string	"ptxas"
        /*0030*/ 	.string	"Cuda compilation tools, release 13.0, V13.0.88"
        /*0030*/ 	.string	"Build cuda_13.0.r13.0/compiler.36424714_0"
        /*0030*/ 	.string	"-arch sm_100 -m 64 "



//--------------------- .note.nv.cuinfo           --------------------------
	.section	.note.nv.cuinfo,"",@"SHT_NOTE"
	.sectionflags	@"SHF_NOTE_NV_CUINFO"
        /*0018*/ 	.short	0x0002
        /*001a*/ 	.short	0x0064
        /*001c*/ 	.short	0x0082
	.zero		2


//--------------------- .nv.info                  --------------------------
	.section	.nv.info,"",@"SHT_CUDA_INFO"
	.align	4


	//----- nvinfo : EIATTR_REGCOUNT
	.align		4
        /*0000*/ 	.byte	0x04, 0x2f
        /*0002*/ 	.short	(.L_1 - .L_0)
	.align		4
.L_0:
        /*0004*/ 	.word	index@(_Z8additionPiS_S_i)
        /*0008*/ 	.word	0x0000000c


	//----- nvinfo : EIATTR_FRAME_SIZE
	.align		4
.L_1:
        /*000c*/ 	.byte	0x04, 0x11
        /*000e*/ 	.short	(.L_3 - .L_2)
	.align		4
.L_2:
        /*0010*/ 	.word	index@(_Z8additionPiS_S_i)
        /*0014*/ 	.word	0x00000000


	//----- nvinfo : EIATTR_MIN_STACK_SIZE
	.align		4
.L_3:
        /*0018*/ 	.byte	0x04, 0x12
        /*001a*/ 	.short	(.L_5 - .L_4)
	.align		4
.L_4:
        /*001c*/ 	.word	index@(_Z8additionPiS_S_i)
        /*0020*/ 	.word	0x00000000
.L_5:


//--------------------- .nv.compat                --------------------------
	.section	.nv.compat,"",@"SHT_CUDA_COMPAT_INFO"
	.align	4
        /*0000*/ 	.byte	0x02, 0x09, 0x00, 0x00, 0x02, 0x02, 0x01, 0x00, 0x02, 0x05, 0x05, 0x00, 0x03, 0x07, 0x01, 0x01
        /*0010*/ 	.byte	0x02, 0x03, 0x00, 0x00, 0x02, 0x06, 0x01, 0x00, 0x04, 0x0b, 0x08, 0x00, 0x09, 0x00, 0x00, 0x00
        /*0020*/ 	.byte	0x00, 0x00, 0x00, 0x00


//--------------------- .nv.info._Z8additionPiS_S_i --------------------------
	.section	.nv.info._Z8additionPiS_S_i,"",@"SHT_CUDA_INFO"
	.sectionflags	@""
	.align	4


	//----- nvinfo : EIATTR_CUDA_API_VERSION
	.align		4
        /*0000*/ 	.byte	0x04, 0x37
        /*0002*/ 	.short	(.L_7 - .L_6)
.L_6:
        /*0004*/ 	.word	0x00000082


	//----- nvinfo : EIATTR_KPARAM_INFO
	.align		4
.L_7:
        /*0008*/ 	.byte	0x04, 0x17
        /*000a*/ 	.short	(.L_9 - .L_8)
.L_8:
        /*000c*/ 	.word	0x00000000
        /*0010*/ 	.short	0x0003
        /*0012*/ 	.short	0x0018
        /*0014*/ 	.byte	0x00, 0xf0, 0x11, 0x00


	//----- nvinfo : EIATTR_KPARAM_INFO
	.align		4
.L_9:
        /*0018*/ 	.byte	0x04, 0x17
        /*001a*/ 	.short	(.L_11 - .L_10)
.L_10:
        /*001c*/ 	.word	0x00000000
        /*0020*/ 	.short	0x0002
        /*0022*/ 	.short	0x0010
        /*0024*/ 	.byte	0x00, 0xf5, 0x21, 0x00


	//----- nvinfo : EIATTR_KPARAM_INFO
	.align		4
.L_11:
        /*0028*/ 	.byte	0x04, 0x17
        /*002a*/ 	.short	(.L_13 - .L_12)
.L_12:
        /*002c*/ 	.word	0x00000000
        /*0030*/ 	.short	0x0001
        /*0032*/ 	.short	0x0008
        /*0034*/ 	.byte	0x00, 0xf5, 0x21, 0x00


	//----- nvinfo : EIATTR_KPARAM_INFO
	.align		4
.L_13:
        /*0038*/ 	.byte	0x04, 0x17
        /*003a*/ 	.short	(.L_15 - .L_14)
.L_14:
        /*003c*/ 	.word	0x00000000
        /*0040*/ 	.short	0x0000
        /*0042*/ 	.short	0x0000
        /*0044*/ 	.byte	0x00, 0xf5, 0x21, 0x00


	//----- nvinfo : EIATTR_SPARSE_MMA_MASK
	.align		4
.L_15:
        /*0048*/ 	.byte	0x03, 0x50
        /*004a*/ 	.short	0x0000


	//----- nvinfo : EIATTR_MAXREG_COUNT
	.align		4
        /*004c*/ 	.byte	0x03, 0x1b
        /*004e*/ 	.short	0x00ff


	//----- nvinfo : EIATTR_MERCURY_ISA_VERSION
	.align		4
        /*0050*/ 	.byte	0x03, 0x5f
        /*0052*/ 	.short	0x0101


	//----- nvinfo : EIATTR_VRC_CTA_INIT_COUNT
	.align		4
        /*0054*/ 	.byte	0x02, 0x4a
	.zero		1
	.zero		1


	//----- nvinfo : EIATTR_EXIT_INSTR_OFFSETS
	.align		4
        /*0058*/ 	.byte	0x04, 0x1c
        /*005a*/ 	.short	(.L_17 - .L_16)


	//   ....[0]....
.L_16:
        /*005c*/ 	.word	0x00000070


	//   ....[1]....
        /*0060*/ 	.word	0x00000130


	//----- nvinfo : EIATTR_CBANK_PARAM_SIZE
	.align		4
.L_17:
        /*0064*/ 	.byte	0x03, 0x19
        /*0066*/ 	.short	0x001c


	//----- nvinfo : EIATTR_PARAM_CBANK
	.align		4
        /*0068*/ 	.byte	0x04, 0x0a
        /*006a*/ 	.short	(.L_19 - .L_18)
	.align		4
.L_18:
        /*006c*/ 	.word	index@(.nv.constant0._Z8additionPiS_S_i)
        /*0070*/ 	.short	0x0380
        /*0072*/ 	.short	0x001c


	//----- nvinfo : EIATTR_SW_WAR
	.align		4
.L_19:
        /*0074*/ 	.byte	0x04, 0x36
        /*0076*/ 	.short	(.L_21 - .L_20)
.L_20:
        /*0078*/ 	.word	0x00000008
.L_21:


//--------------------- .nv.callgraph             --------------------------
	.section	.nv.callgraph,"",@"SHT_CUDA_CALLGRAPH"
	.align	4
	.sectionentsize	8
	.align		4
        /*0000*/ 	.word	0x00000000
	.align		4
        /*0004*/ 	.word	0xffffffff
	.align		4
        /*0008*/ 	.word	0x00000000
	.align		4
        /*000c*/ 	.word	0xfffffffe
	.align		4
        /*0010*/ 	.word	0x00000000
	.align		4
        /*0014*/ 	.word	0xfffffffd
	.align		4
        /*0018*/ 	.word	0x00000000
	.align		4
        /*001c*/ 	.word	0xfffffffc


//--------------------- .text._Z8additionPiS_S_i  --------------------------
	.section	.text._Z8additionPiS_S_i,"ax",@progbits
	.align	128
        .global         _Z8additionPiS_S_i
        .type           _Z8additionPiS_S_i,@function
        .size           _Z8additionPiS_S_i,(.L_x_1 - _Z8additionPiS_S_i)
        .other          _Z8additionPiS_S_i,@"STO_CUDA_ENTRY STV_DEFAULT"
_Z8additionPiS_S_i:
.text._Z8additionPiS_S_i:
[----:B------:R-:W-:Y:S01]  /*0000*/  LDC R1, c[0x0][0x37c] ;  /* 0x0000df00ff017b82 */ /* 0x000fe20000000800 */
[----:B------:R-:W0:Y:S01]  /*0010*/  S2R R9, SR_CTAID.X ;  /* 0x0000000000097919 */ /* 0x000e220000002500 */
[----:B------:R-:W0:Y:S01]  /*0020*/  LDCU UR4, c[0x0][0x360] ;  /* 0x00006c00ff0477ac */ /* 0x000e220008000800 */
[----:B------:R-:W0:Y:S01]  /*0030*/  S2R R0, SR_TID.X ;  /* 0x0000000000007919 */ /* 0x000e220000002100 */
[----:B------:R-:W1:Y:S01]  /*0040*/  LDCU UR5, c[0x0][0x398] ;  /* 0x00007300ff0577ac */ /* 0x000e620008000800 */
[----:B0-----:R-:W-:-:S05]  /*0050*/  IMAD R9, R9, UR4, R0 ;  /* 0x0000000409097c24 */ /* 0x001fca000f8e0200 */
[----:B-1----:R-:W-:-:S13]  /*0060*/  ISETP.GE.AND P0, PT, R9, UR5, PT ;  /* 0x0000000509007c0c */ /* 0x002fda000bf06270 */
[----:B------:R-:W-:Y:S05]  /*0070*/  @P0 EXIT ;  /* 0x000000000000094d */ /* 0x000fea0003800000 */
[----:B------:R-:W0:Y:S01]  /*0080*/  LDC.64 R2, c[0x0][0x380] ;  /* 0x0000e000ff027b82 */ /* 0x000e220000000a00 */
[----:B------:R-:W1:Y:S07]  /*0090*/  LDCU.64 UR4, c[0x0][0x358] ;  /* 0x00006b00ff0477ac */ /* 0x000e6e0008000a00 */
[----:B------:R-:W2:Y:S08]  /*00a0*/  LDC.64 R4, c[0x0][0x388] ;  /* 0x0000e200ff047b82 */ /* 0x000eb00000000a00 */
[----:B------:R-:W3:Y:S01]  /*00b0*/  LDC.64 R6, c[0x0][0x390] ;  /* 0x0000e400ff067b82 */ /* 0x000ee20000000a00 */
[----:B0-----:R-:W-:-:S06]  /*00c0*/  IMAD.WIDE R2, R9, 0x4, R2 ;  /* 0x0000000409027825 */ /* 0x001fcc00078e0202 */
[----:B-1----:R-:W4:Y:S01]  /*00d0*/  LDG.E R2, desc[UR4][R2.64] ;  /* 0x0000000402027981 */ /* 0x002f22000c1e1900 */
[----:B--2---:R-:W-:-:S06]  /*00e0*/  IMAD.WIDE R4, R9, 0x4, R4 ;  /* 0x0000000409047825 */ /* 0x004fcc00078e0204 */
[----:B------:R-:W4:Y:S01]  /*00f0*/  LDG.E R5, desc[UR4][R4.64] ;  /* 0x0000000404057981 */ /* 0x000f22000c1e1900 */
[----:B---3--:R-:W-:Y:S01]  /*0100*/  IMAD.WIDE R6, R9, 0x4, R6 ;  /* 0x0000000409067825 */ /* 0x008fe200078e0206 */
[----:B----4-:R-:W-:-:S05]  /*0110*/  IADD3 R9, PT, PT, R2, R5, RZ ;  /* 0x0000000502097210 */ /* 0x010fca0007ffe0ff */
[----:B------:R-:W-:Y:S01]  /*0120*/  STG.E desc[UR4][R6.64], R9 ;  /* 0x0000000906007986 */ /* 0x000fe2000c101904 */
[----:B------:R-:W-:Y:S05]  /*0130*/  EXIT ;  /* 0x000000000000794d */ /* 0x000fea0003800000 */
.L_x_0:
[----:B------:R-:W-:-:S00]  /*0140*/  BRA `(.L_x_0) ;  /* 0xfffffffc00fc7947 */ /* 0x000fc0000383ffff */
[----:B------:R-:W-:-:S00]  /*0150*/  NOP ;  /* 0x0000000000007918 */ /* 0x000fc00000000000 */
        /* <DEDUP_REMOVED lines=10> */
.L_x_1:


//--------------------- .nv.shared.reserved.0     --------------------------
	.section	.nv.shared.reserved.0,"aw",@nobits
	.weak		__nv_reservedSMEM_offset_0_alias
	.size		__nv_reservedSMEM_offset_0_alias, 0, 64
	.other		__nv_reservedSMEM_offset_0_alias,@"STO_CUDA_RESERVED_SHARED STV_DEFAULT"
__nv_reservedSMEM_offset_0_alias:
	.zero		0
	.zero		64


//--------------------- .nv.constant0._Z8additionPiS_S_i --------------------------
	.section	.nv.constant0._Z8additionPiS_S_i,"a",@progbits
	.sectionflags	@""
	.align	4
.nv.constant0._Z8additionPiS_S_i:
	.zero		924


//--------------------- SYMBOLS --------------------------

	.type		.nv.reservedSmem.offset0,@object
	.size		.nv.reservedSmem.offset0,0x4
